//
// Generated by NVIDIA NVVM Compiler
//
// Compiler Build ID: CL-36424714
// Cuda compilation tools, release 13.0, V13.0.88
// Based on NVVM 20.0.0
//

.version 9.0
.target sm_100
.address_size 64

	// .globl	noise_grain

.visible .entry noise_grain(
	.param .u64 .ptr .align 1 noise_grain_param_0,
	.param .u64 .ptr .align 1 noise_grain_param_1,
	.param .u32 noise_grain_param_2,
	.param .u32 noise_grain_param_3,
	.param .f32 noise_grain_param_4,
	.param .u32 noise_grain_param_5,
	.param .u32 noise_grain_param_6
)
{
	.reg .pred 	%p<5>;
	.reg .b16 	%rs<13>;
	.reg .b32 	%r<51>;
	.reg .b32 	%f<40>;
	.reg .b64 	%rd<9>;

	ld.param.u64 	%rd1, [noise_grain_param_0];
	ld.param.u64 	%rd2, [noise_grain_param_1];
	ld.param.u32 	%r5, [noise_grain_param_2];
	ld.param.u32 	%r8, [noise_grain_param_3];
	ld.param.f32 	%f9, [noise_grain_param_4];
	ld.param.u32 	%r6, [noise_grain_param_5];
	ld.param.u32 	%r7, [noise_grain_param_6];
	mov.u32 	%r10, %ctaid.x;
	mov.u32 	%r11, %ntid.x;
	mov.u32 	%r12, %tid.x;
	mad.lo.s32 	%r1, %r10, %r11, %r12;
	mov.u32 	%r13, %ctaid.y;
	mov.u32 	%r14, %ntid.y;
	mov.u32 	%r15, %tid.y;
	mad.lo.s32 	%r16, %r13, %r14, %r15;
	setp.ge.s32 	%p1, %r1, %r5;
	setp.ge.s32 	%p2, %r16, %r8;
	or.pred  	%p3, %p1, %p2;
	@%p3 bra 	$L__BB0_5;
	cvta.to.global.u64 	%rd3, %rd1;
	mad.lo.s32 	%r17, %r5, %r16, %r1;
	shl.b32 	%r3, %r17, 2;
	cvt.s64.s32 	%rd4, %r3;
	add.s64 	%rd5, %rd3, %rd4;
	ld.global.nc.u8 	%rs5, [%rd5];
	cvt.u16.u8 	%rs1, %rs5;
	ld.global.nc.u8 	%rs6, [%rd5+1];
	cvt.u16.u8 	%rs2, %rs6;
	ld.global.nc.u8 	%rs7, [%rd5+2];
	cvt.u16.u8 	%rs3, %rs7;
	ld.global.nc.u8 	%rs8, [%rd5+3];
	cvt.u16.u8 	%rs4, %rs8;
	xor.b32  	%r18, %r7, %r17;
	shr.u32 	%r19, %r18, 16;
	xor.b32  	%r20, %r18, %r19;
	xor.b32  	%r21, %r20, 61;
	mul.lo.s32 	%r22, %r21, 9;
	shr.u32 	%r23, %r22, 4;
	xor.b32  	%r24, %r23, %r22;
	mul.lo.s32 	%r25, %r24, 668265261;
	shr.u32 	%r26, %r25, 15;
	xor.b32  	%r4, %r26, %r25;
	mul.f32 	%f1, %f9, 0f437F0000;
	setp.eq.s32 	%p4, %r6, 0;
	@%p4 bra 	$L__BB0_3;
	cvt.rn.f32.u32 	%f10, %r4;
	fma.rn.f32 	%f11, %f10, 0f30000000, 0fBF800000;
	mul.f32 	%f37, %f1, %f11;
	mov.f32 	%f38, %f37;
	mov.f32 	%f39, %f37;
	bra.uni 	$L__BB0_4;
$L__BB0_3:
	cvt.rn.f32.u32 	%f12, %r4;
	fma.rn.f32 	%f13, %f12, 0f30000000, 0fBF800000;
	mul.f32 	%f37, %f1, %f13;
	add.s32 	%r27, %r4, 1;
	shr.u32 	%r28, %r27, 16;
	xor.b32  	%r29, %r27, %r28;
	xor.b32  	%r30, %r29, 61;
	mul.lo.s32 	%r31, %r30, 9;
	shr.u32 	%r32, %r31, 4;
	xor.b32  	%r33, %r32, %r31;
	mul.lo.s32 	%r34, %r33, 668265261;
	shr.u32 	%r35, %r34, 15;
	xor.b32  	%r36, %r35, %r34;
	cvt.rn.f32.u32 	%f14, %r36;
	fma.rn.f32 	%f15, %f14, 0f30000000, 0fBF800000;
	mul.f32 	%f38, %f1, %f15;
	add.s32 	%r37, %r4, 2;
	shr.u32 	%r38, %r37, 16;
	xor.b32  	%r39, %r37, %r38;
	xor.b32  	%r40, %r39, 61;
	mul.lo.s32 	%r41, %r40, 9;
	shr.u32 	%r42, %r41, 4;
	xor.b32  	%r43, %r42, %r41;
	mul.lo.s32 	%r44, %r43, 668265261;
	shr.u32 	%r45, %r44, 15;
	xor.b32  	%r46, %r45, %r44;
	cvt.rn.f32.u32 	%f16, %r46;
	fma.rn.f32 	%f17, %f16, 0f30000000, 0fBF800000;
	mul.f32 	%f39, %f1, %f17;
$L__BB0_4:
	and.b16  	%rs9, %rs1, 255;
	cvt.rn.f32.u16 	%f18, %rs9;
	add.f32 	%f19, %f37, %f18;
	add.f32 	%f20, %f19, 0f3F000000;
	max.f32 	%f21, %f20, 0f00000000;
	min.f32 	%f22, %f21, 0f437F0000;
	cvt.rzi.u32.f32 	%r47, %f22;
	cvta.to.global.u64 	%rd7, %rd2;
	add.s64 	%rd8, %rd7, %rd4;
	st.global.u8 	[%rd8], %r47;
	and.b16  	%rs10, %rs2, 255;
	cvt.rn.f32.u16 	%f23, %rs10;
	add.f32 	%f24, %f38, %f23;
	add.f32 	%f25, %f24, 0f3F000000;
	max.f32 	%f26, %f25, 0f00000000;
	min.f32 	%f27, %f26, 0f437F0000;
	cvt.rzi.u32.f32 	%r48, %f27;
	st.global.u8 	[%rd8+1], %r48;
	and.b16  	%rs11, %rs3, 255;
	cvt.rn.f32.u16 	%f28, %rs11;
	add.f32 	%f29, %f39, %f28;
	add.f32 	%f30, %f29, 0f3F000000;
	max.f32 	%f31, %f30, 0f00000000;
	min.f32 	%f32, %f31, 0f437F0000;
	cvt.rzi.u32.f32 	%r49, %f32;
	st.global.u8 	[%rd8+2], %r49;
	and.b16  	%rs12, %rs4, 255;
	cvt.rn.f32.u16 	%f33, %rs12;
	add.f32 	%f34, %f33, 0f3F000000;
	max.f32 	%f35, %f34, 0f00000000;
	min.f32 	%f36, %f35, 0f437F0000;
	cvt.rzi.u32.f32 	%r50, %f36;
	st.global.u8 	[%rd8+3], %r50;
$L__BB0_5:
	ret;

}


// ===== COMPILED SASS (sm_100) =====

	.target	sm_100

	.elftype	@"ET_EXEC"


//--------------------- .note.nv.tkinfo           --------------------------
	.section	.note.nv.tkinfo,"",@"SHT_NOTE"
	.sectionflags	@"SHF_NOTE_NV_TKINFO"
	.tkinfo
        /*0018*/ 	.word	0x00000002
        /*0030*/ 	.string	""
        /*0030*/ 	.string	"ptxas"
        /*0030*/ 	.string	"Cuda compilation tools, release 13.0, V13.0.88"
        /*0030*/ 	.string	"Build cuda_13.0.r13.0/compiler.36424714_0"
        /*0030*/ 	.string	"-arch sm_100 -m 64 "



//--------------------- .note.nv.cuinfo           --------------------------
	.section	.note.nv.cuinfo,"",@"SHT_NOTE"
	.sectionflags	@"SHF_NOTE_NV_CUINFO"
        /*0018*/ 	.short	0x0002
        /*001a*/ 	.short	0x0064
        /*001c*/ 	.short	0x0082
	.zero		2


//--------------------- .nv.info                  --------------------------
	.section	.nv.info,"",@"SHT_CUDA_INFO"
	.align	4


	//----- nvinfo : EIATTR_REGCOUNT
	.align		4
        /*0000*/ 	.byte	0x04, 0x2f
        /*0002*/ 	.short	(.L_1 - .L_0)
	.align		4
.L_0:
        /*0004*/ 	.word	index@(noise_grain)
        /*0008*/ 	.word	0x0000000f


	//----- nvinfo : EIATTR_FRAME_SIZE
	.align		4
.L_1:
        /*000c*/ 	.byte	0x04, 0x11
        /*000e*/ 	.short	(.L_3 - .L_2)
	.align		4
.L_2:
        /*0010*/ 	.word	index@(noise_grain)
        /*0014*/ 	.word	0x00000000


	//----- nvinfo : EIATTR_MIN_STACK_SIZE
	.align		4
.L_3:
        /*0018*/ 	.byte	0x04, 0x12
        /*001a*/ 	.short	(.L_5 - .L_4)
	.align		4
.L_4:
        /*001c*/ 	.word	index@(noise_grain)
        /*0020*/ 	.word	0x00000000
.L_5:


//--------------------- .nv.compat                --------------------------
	.section	.nv.compat,"",@"SHT_CUDA_COMPAT_INFO"
	.align	4
        /*0000*/ 	.byte	0x02, 0x09, 0x00, 0x00, 0x02, 0x02, 0x01, 0x00, 0x02, 0x05, 0x05, 0x00, 0x03, 0x07, 0x01, 0x01
        /*0010*/ 	.byte	0x02, 0x03, 0x00, 0x00, 0x02, 0x06, 0x01, 0x00, 0x04, 0x0b, 0x08, 0x00, 0x09, 0x00, 0x00, 0x00
        /*0020*/ 	.byte	0x00, 0x00, 0x00, 0x00


//--------------------- .nv.info.noise_grain      --------------------------
	.section	.nv.info.noise_grain,"",@"SHT_CUDA_INFO"
	.sectionflags	@""
	.align	4


	//----- nvinfo : EIATTR_CUDA_API_VERSION
	.align		4
        /*0000*/ 	.byte	0x04, 0x37
        /*0002*/ 	.short	(.L_7 - .L_6)
.L_6:
        /*0004*/ 	.word	0x00000082


	//----- nvinfo : EIATTR_KPARAM_INFO
	.align		4
.L_7:
        /*0008*/ 	.byte	0x04, 0x17
        /*000a*/ 	.short	(.L_9 - .L_8)
.L_8:
        /*000c*/ 	.word	0x00000000
        /*0010*/ 	.short	0x0006
        /*0012*/ 	.short	0x0020
        /*0014*/ 	.byte	0x00, 0xf0, 0x11, 0x00


	//----- nvinfo : EIATTR_KPARAM_INFO
	.align		4
.L_9:
        /*0018*/ 	.byte	0x04, 0x17
        /*001a*/ 	.short	(.L_11 - .L_10)
.L_10:
        /*001c*/ 	.word	0x00000000
        /*0020*/ 	.short	0x0005
        /*0022*/ 	.short	0x001c
        /*0024*/ 	.byte	0x00, 0xf0, 0x11, 0x00


	//----- nvinfo : EIATTR_KPARAM_INFO
	.align		4
.L_11:
        /*0028*/ 	.byte	0x04, 0x17
        /*002a*/ 	.short	(.L_13 - .L_12)
.L_12:
        /*002c*/ 	.word	0x00000000
        /*0030*/ 	.short	0x0004
        /*0032*/ 	.short	0x0018
        /*0034*/ 	.byte	0x00, 0xf0, 0x11, 0x00


	//----- nvinfo : EIATTR_KPARAM_INFO
	.align		4
.L_13:
        /*0038*/ 	.byte	0x04, 0x17
        /*003a*/ 	.short	(.L_15 - .L_14)
.L_14:
        /*003c*/ 	.word	0x00000000
        /*0040*/ 	.short	0x0003
        /*0042*/ 	.short	0x0014
        /*0044*/ 	.byte	0x00, 0xf0, 0x11, 0x00


	//----- nvinfo : EIATTR_KPARAM_INFO
	.align		4
.L_15:
        /*0048*/ 	.byte	0x04, 0x17
        /*004a*/ 	.short	(.L_17 - .L_16)
.L_16:
        /*004c*/ 	.word	0x00000000
        /*0050*/ 	.short	0x0002
        /*0052*/ 	.short	0x0010
        /*0054*/ 	.byte	0x00, 0xf0, 0x11, 0x00


	//----- nvinfo : EIATTR_KPARAM_INFO
	.align		4
.L_17:
        /*0058*/ 	.byte	0x04, 0x17
        /*005a*/ 	.short	(.L_19 - .L_18)
.L_18:
        /*005c*/ 	.word	0x00000000
        /*0060*/ 	.short	0x0001
        /*0062*/ 	.short	0x0008
        /*0064*/ 	.byte	0x00, 0xf5, 0x21, 0x00


	//----- nvinfo : EIATTR_KPARAM_INFO
	.align		4
.L_19:
        /*0068*/ 	.byte	0x04, 0x17
        /*006a*/ 	.short	(.L_21 - .L_20)
.L_20:
        /*006c*/ 	.word	0x00000000
        /*0070*/ 	.short	0x0000
        /*0072*/ 	.short	0x0000
        /*0074*/ 	.byte	0x00, 0xf5, 0x21, 0x00


	//----- nvinfo : EIATTR_SPARSE_MMA_MASK
	.align		4
.L_21:
        /*0078*/ 	.byte	0x03, 0x50
        /*007a*/ 	.short	0x0000


	//----- nvinfo : EIATTR_MAXREG_COUNT
	.align		4
        /*007c*/ 	.byte	0x03, 0x1b
        /*007e*/ 	.short	0x00ff


	//----- nvinfo : EIATTR_MERCURY_ISA_VERSION
	.align		4
        /*0080*/ 	.byte	0x03, 0x5f
        /*0082*/ 	.short	0x0101


	//----- nvinfo : EIATTR_VRC_CTA_INIT_COUNT
	.align		4
        /*0084*/ 	.byte	0x02, 0x4a
	.zero		1
	.zero		1


	//----- nvinfo : EIATTR_EXIT_INSTR_OFFSETS
	.align		4
        /*0088*/ 	.byte	0x04, 0x1c
        /*008a*/ 	.short	(.L_23 - .L_22)


	//   ....[0]....
.L_22:
        /*008c*/ 	.word	0x000000c0


	//   ....[1]....
        /*0090*/ 	.word	0x00000660


	//----- nvinfo : EIATTR_CBANK_PARAM_SIZE
	.align		4
.L_23:
        /*0094*/ 	.byte	0x03, 0x19
        /*0096*/ 	.short	0x0024


	//----- nvinfo : EIATTR_PARAM_CBANK
	.align		4
        /*0098*/ 	.byte	0x04, 0x0a
        /*009a*/ 	.short	(.L_25 - .L_24)
	.align		4
.L_24:
        /*009c*/ 	.word	index@(.nv.constant0.noise_grain)
        /*00a0*/ 	.short	0x0380
        /*00a2*/ 	.short	0x0024


	//----- nvinfo : EIATTR_SW_WAR
	.align		4
.L_25:
        /*00a4*/ 	.byte	0x04, 0x36
        /*00a6*/ 	.short	(.L_27 - .L_26)
.L_26:
        /*00a8*/ 	.word	0x00000008
.L_27:


//--------------------- .nv.callgraph             --------------------------
	.section	.nv.callgraph,"",@"SHT_CUDA_CALLGRAPH"
	.align	4
	.sectionentsize	8
	.align		4
        /*0000*/ 	.word	0x00000000
	.align		4
        /*0004*/ 	.word	0xffffffff
	.align		4
        /*0008*/ 	.word	0x00000000
	.align		4
        /*000c*/ 	.word	0xfffffffe
	.align		4
        /*0010*/ 	.word	0x00000000
	.align		4
        /*0014*/ 	.word	0xfffffffd
	.align		4
        /*0018*/ 	.word	0x00000000
	.align		4
        /*001c*/ 	.word	0xfffffffc


//--------------------- .text.noise_grain         --------------------------
	.section	.text.noise_grain,"ax",@progbits
	.align	128
        .global         noise_grain
        .type           noise_grain,@function
        .size           noise_grain,(.L_x_2 - noise_grain)
        .other          noise_grain,@"STO_CUDA_ENTRY STV_DEFAULT"
noise_grain:
.text.noise_grain:
[----:B------:R-:W-:Y:S01]  /*0000*/  LDC R1, c[0x0][0x37c] ;  /* 0x0000df00ff017b82 */ /* 0x000fe20000000800 */
[----:B------:R-:W0:Y:S07]  /*0010*/  S2R R2, SR_TID.Y ;  /* 0x0000000000027919 */ /* 0x000e2e0000002200 */
[----:B------:R-:W1:Y:S01]  /*0020*/  LDC R0, c[0x0][0x360] ;  /* 0x0000d800ff007b82 */ /* 0x000e620000000800 */
[----:B------:R-:W2:Y:S01]  /*0030*/  LDCU.64 UR6, c[0x0][0x390] ;  /* 0x00007200ff0677ac */ /* 0x000ea20008000a00 */
[----:B------:R-:W1:Y:S06]  /*0040*/  S2R R5, SR_TID.X ;  /* 0x0000000000057919 */ /* 0x000e6c0000002100 */
[----:B------:R-:W0:Y:S08]  /*0050*/  S2UR UR5, SR_CTAID.Y ;  /* 0x00000000000579c3 */ /* 0x000e300000002600 */
[----:B------:R-:W0:Y:S08]  /*0060*/  LDC R3, c[0x0][0x364] ;  /* 0x0000d900ff037b82 */ /* 0x000e300000000800 */
[----:B------:R-:W1:Y:S01]  /*0070*/  S2UR UR4, SR_CTAID.X ;  /* 0x00000000000479c3 */ /* 0x000e620000002500 */
[----:B0-----:R-:W-:-:S05]  /*0080*/  IMAD R3, R3, UR5, R2 ;  /* 0x0000000503037c24 */ /* 0x001fca000f8e0202 */
[----:B--2---:R-:W-:Y:S01]  /*0090*/  ISETP.GE.AND P0, PT, R3, UR7, PT ;  /* 0x0000000703007c0c */ /* 0x004fe2000bf06270 */
[----:B-1----:R-:W-:-:S05]  /*00a0*/  IMAD R0, R0, UR4, R5 ;  /* 0x0000000400007c24 */ /* 0x002fca000f8e0205 */
[----:B------:R-:W-:-:S13]  /*00b0*/  ISETP.GE.OR P0, PT, R0, UR6, P0 ;  /* 0x0000000600007c0c */ /* 0x000fda0008706670 */
[----:B------:R-:W-:Y:S05]  /*00c0*/  @P0 EXIT ;  /* 0x000000000000094d */ /* 0x000fea0003800000 */
[----:B------:R-:W0:Y:S01]  /*00d0*/  LDCU.64 UR8, c[0x0][0x380] ;  /* 0x00007000ff0877ac */ /* 0x000e220008000a00 */
[----:B------:R-:W-:Y:S01]  /*00e0*/  IMAD R3, R3, UR6, R0 ;  /* 0x0000000603037c24 */ /* 0x000fe2000f8e0200 */
[----:B------:R-:W1:Y:S03]  /*00f0*/  LDCU.64 UR4, c[0x0][0x358] ;  /* 0x00006b00ff0477ac */ /* 0x000e660008000a00 */
[----:B------:R-:W-:Y:S01]  /*0100*/  IMAD.SHL.U32 R0, R3, 0x4, RZ ;  /* 0x0000000403007824 */ /* 0x000fe200078e00ff */
[----:B------:R-:W2:Y:S04]  /*0110*/  LDCU UR6, c[0x0][0x3a0] ;  /* 0x00007400ff0677ac */ /* 0x000ea80008000800 */
[----:B------:R-:W-:-:S02]  /*0120*/  SHF.R.S32.HI R12, RZ, 0x1f, R0 ;  /* 0x0000001fff0c7819 */ /* 0x000fc40000011400 */
[----:B0-----:R-:W-:-:S04]  /*0130*/  IADD3 R6, P0, PT, R0, UR8, RZ ;  /* 0x0000000800067c10 */ /* 0x001fc8000ff1e0ff */
[----:B------:R-:W-:-:S05]  /*0140*/  IADD3.X R7, PT, PT, R12, UR9, RZ, P0, !PT ;  /* 0x000000090c077c10 */ /* 0x000fca00087fe4ff */
[----:B-1----:R-:W3:Y:S04]  /*0150*/  LDG.E.U8.CONSTANT R9, desc[UR4][R6.64+0x3] ;  /* 0x0000030406097981 */ /* 0x002ee8000c1e9100 */
[----:B------:R-:W4:Y:S04]  /*0160*/  LDG.E.U8.CONSTANT R8, desc[UR4][R6.64+0x1] ;  /* 0x0000010406087981 */ /* 0x000f28000c1e9100 */
[----:B------:R-:W4:Y:S01]  /*0170*/  LDG.E.U8.CONSTANT R5, desc[UR4][R6.64] ;  /* 0x0000000406057981 */ /* 0x000f22000c1e9100 */
[----:B--2---:R-:W-:Y:S02]  /*0180*/  LOP3.LUT R10, R3, UR6, RZ, 0x3c, !PT ;  /* 0x00000006030a7c12 */ /* 0x004fe4000f8e3cff */
[----:B------:R-:W0:Y:S01]  /*0190*/  LDC.64 R2, c[0x0][0x398] ;  /* 0x0000e600ff027b82 */ /* 0x000e220000000a00 */
[----:B------:R1:W5:Y:S01]  /*01a0*/  LDG.E.U8.CONSTANT R4, desc[UR4][R6.64+0x2] ;  /* 0x0000020406047981 */ /* 0x000362000c1e9100 */
[----:B------:R-:W-:-:S04]  /*01b0*/  SHF.R.U32.HI R11, RZ, 0x10, R10 ;  /* 0x00000010ff0b7819 */ /* 0x000fc8000001160a */
[----:B------:R-:W-:-:S05]  /*01c0*/  LOP3.LUT R11, R10, 0x3d, R11, 0x96, !PT ;  /* 0x0000003d0a0b7812 */ /* 0x000fca00078e960b */
[----:B------:R-:W-:-:S05]  /*01d0*/  IMAD R11, R11, 0x9, RZ ;  /* 0x000000090b0b7824 */ /* 0x000fca00078e02ff */
[----:B------:R-:W-:-:S04]  /*01e0*/  SHF.R.U32.HI R10, RZ, 0x4, R11 ;  /* 0x00000004ff0a7819 */ /* 0x000fc8000001160b */
[----:B------:R-:W-:Y:S02]  /*01f0*/  LOP3.LUT R10, R10, R11, RZ, 0x3c, !PT ;  /* 0x0000000b0a0a7212 */ /* 0x000fe400078e3cff */
[----:B0-----:R-:W-:-:S03]  /*0200*/  ISETP.NE.AND P0, PT, R3, RZ, PT ;  /* 0x000000ff0300720c */ /* 0x001fc60003f05270 */
[----:B------:R-:W-:-:S05]  /*0210*/  IMAD R10, R10, 0x27d4eb2d, RZ ;  /* 0x27d4eb2d0a0a7824 */ /* 0x000fca00078e02ff */
[----:B------:R-:W-:-:S04]  /*0220*/  SHF.R.U32.HI R3, RZ, 0xf, R10 ;  /* 0x0000000fff037819 */ /* 0x000fc8000001160a */
[----:B------:R-:W-:Y:S01]  /*0230*/  LOP3.LUT R3, R3, R10, RZ, 0x3c, !PT ;  /* 0x0000000a03037212 */ /* 0x000fe200078e3cff */
[----:B-1----:R-:W-:-:S03]  /*0240*/  @P0 IMAD.MOV.U32 R7, RZ, RZ, 0x30000000 ;  /* 0x30000000ff070424 */ /* 0x002fc600078e00ff */
[----:B------:R-:W-:Y:S01]  /*0250*/  @P0 I2FP.F32.U32 R6, R3 ;  /* 0x0000000300060245 */ /* 0x000fe20000201000 */
[----:B------:R-:W-:-:S04]  /*0260*/  FMUL R2, R2, 255 ;  /* 0x437f000002027820 */ /* 0x000fc80000400000 */
[----:B------:R-:W-:-:S04]  /*0270*/  @P0 FFMA R7, R6, R7, -1 ;  /* 0xbf80000006070423 */ /* 0x000fc80000000007 */
[----:B------:R-:W-:Y:S01]  /*0280*/  @P0 FMUL R10, R2, R7 ;  /* 0x00000007020a0220 */ /* 0x000fe20000400000 */
[----:B---3--:R-:W-:Y:S02]  /*0290*/  I2FP.F32.U32 R9, R9 ;  /* 0x0000000900097245 */ /* 0x008fe40000201000 */
[----:B----4-:R-:W-:-:S03]  /*02a0*/  I2FP.F32.U32 R6, R8 ;  /* 0x0000000800067245 */ /* 0x010fc60000201000 */
[----:B------:R-:W-:Y:S01]  /*02b0*/  FADD R7, R9, 0.5 ;  /* 0x3f00000009077421 */ /* 0x000fe20000000000 */
[--C-:B------:R-:W-:Y:S01]  /*02c0*/  @P0 IMAD.MOV.U32 R9, RZ, RZ, R10.reuse ;  /* 0x000000ffff090224 */ /* 0x100fe200078e000a */
[----:B------:R-:W-:Y:S01]  /*02d0*/  I2FP.F32.U32 R5, R5 ;  /* 0x0000000500057245 */ /* 0x000fe20000201000 */
[----:B------:R-:W-:Y:S01]  /*02e0*/  @P0 IMAD.MOV.U32 R8, RZ, RZ, R10 ;  /* 0x000000ffff080224 */ /* 0x000fe200078e000a */
[----:B------:R-:W-:Y:S06]  /*02f0*/  @P0 BRA `(.L_x_0) ;  /* 0x0000000000700947 */ /* 0x000fec0003800000 */
[C---:B------:R-:W-:Y:S02]  /*0300*/  VIADD R8, R3.reuse, 0x1 ;  /* 0x0000000103087836 */ /* 0x040fe40000000000 */
[----:B------:R-:W-:Y:S01]  /*0310*/  VIADD R10, R3, 0x2 ;  /* 0x00000002030a7836 */ /* 0x000fe20000000000 */
[----:B------:R-:W-:Y:S02]  /*0320*/  I2FP.F32.U32 R3, R3 ;  /* 0x0000000300037245 */ /* 0x000fe40000201000 */
[----:B------:R-:W-:Y:S02]  /*0330*/  SHF.R.U32.HI R9, RZ, 0x10, R8 ;  /* 0x00000010ff097819 */ /* 0x000fe40000011608 */
[----:B------:R-:W-:Y:S02]  /*0340*/  SHF.R.U32.HI R11, RZ, 0x10, R10 ;  /* 0x00000010ff0b7819 */ /* 0x000fe4000001160a */
[----:B------:R-:W-:Y:S02]  /*0350*/  LOP3.LUT R9, R8, 0x3d, R9, 0x96, !PT ;  /* 0x0000003d08097812 */ /* 0x000fe400078e9609 */
[----:B------:R-:W-:-:S03]  /*0360*/  LOP3.LUT R11, R10, 0x3d, R11, 0x96, !PT ;  /* 0x0000003d0a0b7812 */ /* 0x000fc600078e960b */
[----:B------:R-:W-:Y:S02]  /*0370*/  IMAD R9, R9, 0x9, RZ ;  /* 0x0000000909097824 */ /* 0x000fe400078e02ff */
[----:B------:R-:W-:-:S03]  /*0380*/  IMAD R11, R11, 0x9, RZ ;  /* 0x000000090b0b7824 */ /* 0x000fc600078e02ff */
[----:B------:R-:W-:Y:S02]  /*0390*/  SHF.R.U32.HI R8, RZ, 0x4, R9 ;  /* 0x00000004ff087819 */ /* 0x000fe40000011609 */
[----:B------:R-:W-:Y:S02]  /*03a0*/  SHF.R.U32.HI R10, RZ, 0x4, R11 ;  /* 0x00000004ff0a7819 */ /* 0x000fe4000001160b */
[----:B------:R-:W-:Y:S02]  /*03b0*/  LOP3.LUT R8, R8, R9, RZ, 0x3c, !PT ;  /* 0x0000000908087212 */ /* 0x000fe400078e3cff */
[----:B------:R-:W-:-:S03]  /*03c0*/  LOP3.LUT R10, R10, R11, RZ, 0x3c, !PT ;  /* 0x0000000b0a0a7212 */ /* 0x000fc600078e3cff */
[----:B------:R-:W-:Y:S02]  /*03d0*/  IMAD R8, R8, 0x27d4eb2d, RZ ;  /* 0x27d4eb2d08087824 */ /* 0x000fe400078e02ff */
[----:B------:R-:W-:-:S03]  /*03e0*/  IMAD R10, R10, 0x27d4eb2d, RZ ;  /* 0x27d4eb2d0a0a7824 */ /* 0x000fc600078e02ff */
[----:B------:R-:W-:Y:S02]  /*03f0*/  SHF.R.U32.HI R9, RZ, 0xf, R8 ;  /* 0x0000000fff097819 */ /* 0x000fe40000011608 */
[----:B------:R-:W-:Y:S02]  /*0400*/  SHF.R.U32.HI R11, RZ, 0xf, R10 ;  /* 0x0000000fff0b7819 */ /* 0x000fe4000001160a */
[----:B------:R-:W-:Y:S01]  /*0410*/  LOP3.LUT R9, R9, R8, RZ, 0x3c, !PT ;  /* 0x0000000809097212 */ /* 0x000fe200078e3cff */
[----:B------:R-:W-:Y:S01]  /*0420*/  IMAD.MOV.U32 R8, RZ, RZ, 0x30000000 ;  /* 0x30000000ff087424 */ /* 0x000fe200078e00ff */
[----:B------:R-:W-:Y:S02]  /*0430*/  LOP3.LUT R11, R11, R10, RZ, 0x3c, !PT ;  /* 0x0000000a0b0b7212 */ /* 0x000fe400078e3cff */
[----:B------:R-:W-:Y:S01]  /*0440*/  I2FP.F32.U32 R9, R9 ;  /* 0x0000000900097245 */ /* 0x000fe20000201000 */
[----:B------:R-:W-:Y:S01]  /*0450*/  FFMA R3, R3, R8, -1 ;  /* 0xbf80000003037423 */ /* 0x000fe20000000008 */
[----:B------:R-:W-:-:S03]  /*0460*/  I2FP.F32.U32 R11, R11 ;  /* 0x0000000b000b7245 */ /* 0x000fc60000201000 */
[-C--:B------:R-:W-:Y:S01]  /*0470*/  FFMA R9, R9, R8.reuse, -1 ;  /* 0xbf80000009097423 */ /* 0x080fe20000000008 */
[C---:B------:R-:W-:Y:S01]  /*0480*/  FMUL R10, R2.reuse, R3 ;  /* 0x00000003020a7220 */ /* 0x040fe20000400000 */
[----:B------:R-:W-:Y:S02]  /*0490*/  FFMA R11, R11, R8, -1 ;  /* 0xbf8000000b0b7423 */ /* 0x000fe40000000008 */
[C---:B------:R-:W-:Y:S02]  /*04a0*/  FMUL R9, R2.reuse, R9 ;  /* 0x0000000902097220 */ /* 0x040fe40000400000 */
[----:B------:R-:W-:-:S07]  /*04b0*/  FMUL R8, R2, R11 ;  /* 0x0000000b02087220 */ /* 0x000fce0000400000 */
.L_x_0:
[----:B-----5:R-:W-:Y:S01]  /*04c0*/  I2FP.F32.U32 R3, R4 ;  /* 0x0000000400037245 */ /* 0x020fe20000201000 */
[----:B------:R-:W-:Y:S01]  /*04d0*/  FADD R5, R5, R10 ;  /* 0x0000000a05057221 */ /* 0x000fe20000000000 */
[----:B------:R-:W-:Y:S01]  /*04e0*/  FADD R6, R6, R9 ;  /* 0x0000000906067221 */ /* 0x000fe20000000000 */
[----:B------:R-:W0:Y:S01]  /*04f0*/  LDCU.64 UR6, c[0x0][0x388] ;  /* 0x00007100ff0677ac */ /* 0x000e220008000a00 */
[----:B------:R-:W-:Y:S01]  /*0500*/  FMNMX R7, RZ, R7, !PT ;  /* 0x00000007ff077209 */ /* 0x000fe20007800000 */
[----:B------:R-:W-:Y:S01]  /*0510*/  FADD R3, R3, R8 ;  /* 0x0000000803037221 */ /* 0x000fe20000000000 */
[----:B------:R-:W-:Y:S01]  /*0520*/  FADD R5, R5, 0.5 ;  /* 0x3f00000005057421 */ /* 0x000fe20000000000 */
[----:B------:R-:W-:Y:S01]  /*0530*/  FADD R6, R6, 0.5 ;  /* 0x3f00000006067421 */ /* 0x000fe20000000000 */
[----:B------:R-:W-:Y:S01]  /*0540*/  FMNMX R2, R7, 255, PT ;  /* 0x437f000007027809 */ /* 0x000fe20003800000 */
[----:B------:R-:W-:Y:S02]  /*0550*/  FADD R3, R3, 0.5 ;  /* 0x3f00000003037421 */ /* 0x000fe40000000000 */
[----:B------:R-:W-:Y:S01]  /*0560*/  FMNMX R5, RZ, R5, !PT ;  /* 0x00000005ff057209 */ /* 0x000fe20007800000 */
[----:B------:R0:W1:Y:S01]  /*0570*/  F2I.U32.TRUNC.NTZ R11, R2 ;  /* 0x00000002000b7305 */ /* 0x000062000020f000 */
[----:B------:R-:W-:-:S02]  /*0580*/  FMNMX R6, RZ, R6, !PT ;  /* 0x00000006ff067209 */ /* 0x000fc40007800000 */
[----:B------:R-:W-:Y:S02]  /*0590*/  FMNMX R3, RZ, R3, !PT ;  /* 0x00000003ff037209 */ /* 0x000fe40007800000 */
[----:B------:R-:W-:Y:S02]  /*05a0*/  FMNMX R5, R5, 255, PT ;  /* 0x437f000005057809 */ /* 0x000fe40003800000 */
[----:B------:R-:W-:Y:S02]  /*05b0*/  FMNMX R6, R6, 255, PT ;  /* 0x437f000006067809 */ /* 0x000fe40003800000 */
[----:B------:R-:W-:Y:S02]  /*05c0*/  FMNMX R4, R3, 255, PT ;  /* 0x437f000003047809 */ /* 0x000fe40003800000 */
[----:B------:R-:W2:Y:S01]  /*05d0*/  F2I.U32.TRUNC.NTZ R5, R5 ;  /* 0x0000000500057305 */ /* 0x000ea2000020f000 */
[----:B0-----:R-:W-:-:S04]  /*05e0*/  IADD3 R2, P0, PT, R0, UR6, RZ ;  /* 0x0000000600027c10 */ /* 0x001fc8000ff1e0ff */
[----:B------:R-:W-:-:S03]  /*05f0*/  IADD3.X R3, PT, PT, R12, UR7, RZ, P0, !PT ;  /* 0x000000070c037c10 */ /* 0x000fc600087fe4ff */
[----:B------:R-:W0:Y:S02]  /*0600*/  F2I.U32.TRUNC.NTZ R7, R6 ;  /* 0x0000000600077305 */ /* 0x000e24000020f000 */
[----:B-1----:R-:W-:Y:S04]  /*0610*/  STG.E.U8 desc[UR4][R2.64+0x3], R11 ;  /* 0x0000030b02007986 */ /* 0x002fe8000c101104 */
[----:B--2---:R-:W-:Y:S02]  /*0620*/  STG.E.U8 desc[UR4][R2.64], R5 ;  /* 0x0000000502007986 */ /* 0x004fe4000c101104 */
[----:B------:R-:W1:Y:S02]  /*0630*/  F2I.U32.TRUNC.NTZ R9, R4 ;  /* 0x0000000400097305 */ /* 0x000e64000020f000 */
[----:B0-----:R-:W-:Y:S04]  /*0640*/  STG.E.U8 desc[UR4][R2.64+0x1], R7 ;  /* 0x0000010702007986 */ /* 0x001fe8000c101104 */
[----:B-1----:R-:W-:Y:S01]  /*0650*/  STG.E.U8 desc[UR4][R2.64+0x2], R9 ;  /* 0x0000020902007986 */ /* 0x002fe2000c101104 */
[----:B------:R-:W-:Y:S05]  /*0660*/  EXIT ;  /* 0x000000000000794d */ /* 0x000fea0003800000 */
.L_x_1:
[----:B------:R-:W-:-:S00]  /*0670*/  BRA `(.L_x_1) ;  /* 0xfffffffc00fc7947 */ /* 0x000fc0000383ffff */
[----:B------:R-:W-:-:S00]  /*0680*/  NOP ;  /* 0x0000000000007918 */ /* 0x000fc00000000000 */
[----:B------:R-:W-:-:S00]  /*0690*/  NOP ;  /* 0x0000000000007918 */ /* 0x000fc00000000000 */
[----:B------:R-:W-:-:S00]  /*06a0*/  NOP ;  /* 0x0000000000007918 */ /* 0x000fc00000000000 */
[----:B------:R-:W-:-:S00]  /*06b0*/  NOP ;  /* 0x0000000000007918 */ /* 0x000fc00000000000 */
[----:B------:R-:W-:-:S00]  /*06c0*/  NOP ;  /* 0x0000000000007918 */ /* 0x000fc00000000000 */
[----:B------:R-:W-:-:S00]  /*06d0*/  NOP ;  /* 0x0000000000007918 */ /* 0x000fc00000000000 */
[----:B------:R-:W-:-:S00]  /*06e0*/  NOP ;  /* 0x0000000000007918 */ /* 0x000fc00000000000 */
[----:B------:R-:W-:-:S00]  /*06f0*/  NOP ;  /* 0x0000000000007918 */ /* 0x000fc00000000000 */
.L_x_2:


//--------------------- .nv.shared.reserved.0     --------------------------
	.section	.nv.shared.reserved.0,"aw",@nobits
	.weak		__nv_reservedSMEM_offset_0_alias
	.size		__nv_reservedSMEM_offset_0_alias, 0, 64
	.other		__nv_reservedSMEM_offset_0_alias,@"STO_CUDA_RESERVED_SHARED STV_DEFAULT"
__nv_reservedSMEM_offset_0_alias:
	.zero		0
	.zero		64


//--------------------- .nv.constant0.noise_grain --------------------------
	.section	.nv.constant0.noise_grain,"a",@progbits
	.sectionflags	@""
	.align	4
.nv.constant0.noise_grain:
	.zero		932


//--------------------- SYMBOLS --------------------------

	.type		.nv.reservedSmem.offset0,@object
	.size		.nv.reservedSmem.offset0,0x4
